//
// Generated by NVIDIA NVVM Compiler
//
// Compiler Build ID: CL-36424714
// Cuda compilation tools, release 13.0, V13.0.88
// Based on NVVM 20.0.0
//

.version 9.0
.target sm_100
.address_size 64

	// .globl	_Z4SpMViPfPiS0_S_S_

.visible .entry _Z4SpMViPfPiS0_S_S_(
	.param .u32 _Z4SpMViPfPiS0_S_S__param_0,
	.param .u64 .ptr .align 1 _Z4SpMViPfPiS0_S_S__param_1,
	.param .u64 .ptr .align 1 _Z4SpMViPfPiS0_S_S__param_2,
	.param .u64 .ptr .align 1 _Z4SpMViPfPiS0_S_S__param_3,
	.param .u64 .ptr .align 1 _Z4SpMViPfPiS0_S_S__param_4,
	.param .u64 .ptr .align 1 _Z4SpMViPfPiS0_S_S__param_5
)
{
	.reg .pred 	%p<11>;
	.reg .b32 	%r<65>;
	.reg .b32 	%f<114>;
	.reg .b64 	%rd<87>;

	ld.param.u32 	%r23, [_Z4SpMViPfPiS0_S_S__param_0];
	ld.param.u64 	%rd8, [_Z4SpMViPfPiS0_S_S__param_1];
	ld.param.u64 	%rd6, [_Z4SpMViPfPiS0_S_S__param_2];
	ld.param.u64 	%rd9, [_Z4SpMViPfPiS0_S_S__param_3];
	ld.param.u64 	%rd10, [_Z4SpMViPfPiS0_S_S__param_4];
	ld.param.u64 	%rd7, [_Z4SpMViPfPiS0_S_S__param_5];
	cvta.to.global.u64 	%rd1, %rd10;
	cvta.to.global.u64 	%rd2, %rd9;
	cvta.to.global.u64 	%rd3, %rd8;
	mov.u32 	%r24, %ctaid.x;
	mov.u32 	%r25, %ntid.x;
	mov.u32 	%r26, %tid.x;
	mad.lo.s32 	%r1, %r24, %r25, %r26;
	setp.ge.s32 	%p1, %r1, %r23;
	@%p1 bra 	$L__BB0_15;
	cvta.to.global.u64 	%rd11, %rd6;
	mul.wide.s32 	%rd12, %r1, 4;
	add.s64 	%rd13, %rd11, %rd12;
	ld.global.u32 	%r60, [%rd13];
	ld.global.u32 	%r3, [%rd13+4];
	setp.ge.s32 	%p2, %r60, %r3;
	mov.f32 	%f113, 0f00000000;
	@%p2 bra 	$L__BB0_14;
	sub.s32 	%r4, %r3, %r60;
	and.b32  	%r5, %r4, 15;
	sub.s32 	%r27, %r60, %r3;
	setp.gt.u32 	%p3, %r27, -16;
	mov.f32 	%f113, 0f00000000;
	@%p3 bra 	$L__BB0_5;
	and.b32  	%r28, %r4, -16;
	neg.s32 	%r58, %r28;
	add.s64 	%rd4, %rd3, 32;
	add.s64 	%rd5, %rd2, 32;
	mov.f32 	%f113, 0f00000000;
$L__BB0_4:
	.pragma "nounroll";
	mul.wide.s32 	%rd14, %r60, 4;
	add.s64 	%rd15, %rd4, %rd14;
	add.s64 	%rd16, %rd5, %rd14;
	ld.global.f32 	%f18, [%rd15+-32];
	ld.global.u32 	%r29, [%rd16+-32];
	mul.wide.s32 	%rd17, %r29, 4;
	add.s64 	%rd18, %rd1, %rd17;
	ld.global.f32 	%f19, [%rd18];
	fma.rn.f32 	%f20, %f18, %f19, %f113;
	ld.global.f32 	%f21, [%rd15+-28];
	ld.global.u32 	%r30, [%rd16+-28];
	mul.wide.s32 	%rd19, %r30, 4;
	add.s64 	%rd20, %rd1, %rd19;
	ld.global.f32 	%f22, [%rd20];
	fma.rn.f32 	%f23, %f21, %f22, %f20;
	ld.global.f32 	%f24, [%rd15+-24];
	ld.global.u32 	%r31, [%rd16+-24];
	mul.wide.s32 	%rd21, %r31, 4;
	add.s64 	%rd22, %rd1, %rd21;
	ld.global.f32 	%f25, [%rd22];
	fma.rn.f32 	%f26, %f24, %f25, %f23;
	ld.global.f32 	%f27, [%rd15+-20];
	ld.global.u32 	%r32, [%rd16+-20];
	mul.wide.s32 	%rd23, %r32, 4;
	add.s64 	%rd24, %rd1, %rd23;
	ld.global.f32 	%f28, [%rd24];
	fma.rn.f32 	%f29, %f27, %f28, %f26;
	ld.global.f32 	%f30, [%rd15+-16];
	ld.global.u32 	%r33, [%rd16+-16];
	mul.wide.s32 	%rd25, %r33, 4;
	add.s64 	%rd26, %rd1, %rd25;
	ld.global.f32 	%f31, [%rd26];
	fma.rn.f32 	%f32, %f30, %f31, %f29;
	ld.global.f32 	%f33, [%rd15+-12];
	ld.global.u32 	%r34, [%rd16+-12];
	mul.wide.s32 	%rd27, %r34, 4;
	add.s64 	%rd28, %rd1, %rd27;
	ld.global.f32 	%f34, [%rd28];
	fma.rn.f32 	%f35, %f33, %f34, %f32;
	ld.global.f32 	%f36, [%rd15+-8];
	ld.global.u32 	%r35, [%rd16+-8];
	mul.wide.s32 	%rd29, %r35, 4;
	add.s64 	%rd30, %rd1, %rd29;
	ld.global.f32 	%f37, [%rd30];
	fma.rn.f32 	%f38, %f36, %f37, %f35;
	ld.global.f32 	%f39, [%rd15+-4];
	ld.global.u32 	%r36, [%rd16+-4];
	mul.wide.s32 	%rd31, %r36, 4;
	add.s64 	%rd32, %rd1, %rd31;
	ld.global.f32 	%f40, [%rd32];
	fma.rn.f32 	%f41, %f39, %f40, %f38;
	ld.global.f32 	%f42, [%rd15];
	ld.global.u32 	%r37, [%rd16];
	mul.wide.s32 	%rd33, %r37, 4;
	add.s64 	%rd34, %rd1, %rd33;
	ld.global.f32 	%f43, [%rd34];
	fma.rn.f32 	%f44, %f42, %f43, %f41;
	ld.global.f32 	%f45, [%rd15+4];
	ld.global.u32 	%r38, [%rd16+4];
	mul.wide.s32 	%rd35, %r38, 4;
	add.s64 	%rd36, %rd1, %rd35;
	ld.global.f32 	%f46, [%rd36];
	fma.rn.f32 	%f47, %f45, %f46, %f44;
	ld.global.f32 	%f48, [%rd15+8];
	ld.global.u32 	%r39, [%rd16+8];
	mul.wide.s32 	%rd37, %r39, 4;
	add.s64 	%rd38, %rd1, %rd37;
	ld.global.f32 	%f49, [%rd38];
	fma.rn.f32 	%f50, %f48, %f49, %f47;
	ld.global.f32 	%f51, [%rd15+12];
	ld.global.u32 	%r40, [%rd16+12];
	mul.wide.s32 	%rd39, %r40, 4;
	add.s64 	%rd40, %rd1, %rd39;
	ld.global.f32 	%f52, [%rd40];
	fma.rn.f32 	%f53, %f51, %f52, %f50;
	ld.global.f32 	%f54, [%rd15+16];
	ld.global.u32 	%r41, [%rd16+16];
	mul.wide.s32 	%rd41, %r41, 4;
	add.s64 	%rd42, %rd1, %rd41;
	ld.global.f32 	%f55, [%rd42];
	fma.rn.f32 	%f56, %f54, %f55, %f53;
	ld.global.f32 	%f57, [%rd15+20];
	ld.global.u32 	%r42, [%rd16+20];
	mul.wide.s32 	%rd43, %r42, 4;
	add.s64 	%rd44, %rd1, %rd43;
	ld.global.f32 	%f58, [%rd44];
	fma.rn.f32 	%f59, %f57, %f58, %f56;
	ld.global.f32 	%f60, [%rd15+24];
	ld.global.u32 	%r43, [%rd16+24];
	mul.wide.s32 	%rd45, %r43, 4;
	add.s64 	%rd46, %rd1, %rd45;
	ld.global.f32 	%f61, [%rd46];
	fma.rn.f32 	%f62, %f60, %f61, %f59;
	ld.global.f32 	%f63, [%rd15+28];
	ld.global.u32 	%r44, [%rd16+28];
	mul.wide.s32 	%rd47, %r44, 4;
	add.s64 	%rd48, %rd1, %rd47;
	ld.global.f32 	%f64, [%rd48];
	fma.rn.f32 	%f113, %f63, %f64, %f62;
	add.s32 	%r60, %r60, 16;
	add.s32 	%r58, %r58, 16;
	setp.ne.s32 	%p4, %r58, 0;
	@%p4 bra 	$L__BB0_4;
$L__BB0_5:
	setp.eq.s32 	%p5, %r5, 0;
	@%p5 bra 	$L__BB0_14;
	and.b32  	%r12, %r4, 7;
	setp.lt.u32 	%p6, %r5, 8;
	@%p6 bra 	$L__BB0_8;
	mul.wide.s32 	%rd49, %r60, 4;
	add.s64 	%rd50, %rd3, %rd49;
	ld.global.f32 	%f66, [%rd50];
	add.s64 	%rd51, %rd2, %rd49;
	ld.global.u32 	%r45, [%rd51];
	mul.wide.s32 	%rd52, %r45, 4;
	add.s64 	%rd53, %rd1, %rd52;
	ld.global.f32 	%f67, [%rd53];
	fma.rn.f32 	%f68, %f66, %f67, %f113;
	ld.global.f32 	%f69, [%rd50+4];
	ld.global.u32 	%r46, [%rd51+4];
	mul.wide.s32 	%rd54, %r46, 4;
	add.s64 	%rd55, %rd1, %rd54;
	ld.global.f32 	%f70, [%rd55];
	fma.rn.f32 	%f71, %f69, %f70, %f68;
	ld.global.f32 	%f72, [%rd50+8];
	ld.global.u32 	%r47, [%rd51+8];
	mul.wide.s32 	%rd56, %r47, 4;
	add.s64 	%rd57, %rd1, %rd56;
	ld.global.f32 	%f73, [%rd57];
	fma.rn.f32 	%f74, %f72, %f73, %f71;
	ld.global.f32 	%f75, [%rd50+12];
	ld.global.u32 	%r48, [%rd51+12];
	mul.wide.s32 	%rd58, %r48, 4;
	add.s64 	%rd59, %rd1, %rd58;
	ld.global.f32 	%f76, [%rd59];
	fma.rn.f32 	%f77, %f75, %f76, %f74;
	ld.global.f32 	%f78, [%rd50+16];
	ld.global.u32 	%r49, [%rd51+16];
	mul.wide.s32 	%rd60, %r49, 4;
	add.s64 	%rd61, %rd1, %rd60;
	ld.global.f32 	%f79, [%rd61];
	fma.rn.f32 	%f80, %f78, %f79, %f77;
	ld.global.f32 	%f81, [%rd50+20];
	ld.global.u32 	%r50, [%rd51+20];
	mul.wide.s32 	%rd62, %r50, 4;
	add.s64 	%rd63, %rd1, %rd62;
	ld.global.f32 	%f82, [%rd63];
	fma.rn.f32 	%f83, %f81, %f82, %f80;
	ld.global.f32 	%f84, [%rd50+24];
	ld.global.u32 	%r51, [%rd51+24];
	mul.wide.s32 	%rd64, %r51, 4;
	add.s64 	%rd65, %rd1, %rd64;
	ld.global.f32 	%f85, [%rd65];
	fma.rn.f32 	%f86, %f84, %f85, %f83;
	ld.global.f32 	%f87, [%rd50+28];
	ld.global.u32 	%r52, [%rd51+28];
	mul.wide.s32 	%rd66, %r52, 4;
	add.s64 	%rd67, %rd1, %rd66;
	ld.global.f32 	%f88, [%rd67];
	fma.rn.f32 	%f113, %f87, %f88, %f86;
	add.s32 	%r60, %r60, 8;
$L__BB0_8:
	setp.eq.s32 	%p7, %r12, 0;
	@%p7 bra 	$L__BB0_14;
	and.b32  	%r15, %r4, 3;
	setp.lt.u32 	%p8, %r12, 4;
	@%p8 bra 	$L__BB0_11;
	mul.wide.s32 	%rd68, %r60, 4;
	add.s64 	%rd69, %rd3, %rd68;
	ld.global.f32 	%f90, [%rd69];
	add.s64 	%rd70, %rd2, %rd68;
	ld.global.u32 	%r53, [%rd70];
	mul.wide.s32 	%rd71, %r53, 4;
	add.s64 	%rd72, %rd1, %rd71;
	ld.global.f32 	%f91, [%rd72];
	fma.rn.f32 	%f92, %f90, %f91, %f113;
	ld.global.f32 	%f93, [%rd69+4];
	ld.global.u32 	%r54, [%rd70+4];
	mul.wide.s32 	%rd73, %r54, 4;
	add.s64 	%rd74, %rd1, %rd73;
	ld.global.f32 	%f94, [%rd74];
	fma.rn.f32 	%f95, %f93, %f94, %f92;
	ld.global.f32 	%f96, [%rd69+8];
	ld.global.u32 	%r55, [%rd70+8];
	mul.wide.s32 	%rd75, %r55, 4;
	add.s64 	%rd76, %rd1, %rd75;
	ld.global.f32 	%f97, [%rd76];
	fma.rn.f32 	%f98, %f96, %f97, %f95;
	ld.global.f32 	%f99, [%rd69+12];
	ld.global.u32 	%r56, [%rd70+12];
	mul.wide.s32 	%rd77, %r56, 4;
	add.s64 	%rd78, %rd1, %rd77;
	ld.global.f32 	%f100, [%rd78];
	fma.rn.f32 	%f113, %f99, %f100, %f98;
	add.s32 	%r60, %r60, 4;
$L__BB0_11:
	setp.eq.s32 	%p9, %r15, 0;
	@%p9 bra 	$L__BB0_14;
	neg.s32 	%r63, %r15;
$L__BB0_13:
	.pragma "nounroll";
	mul.wide.s32 	%rd79, %r60, 4;
	add.s64 	%rd80, %rd2, %rd79;
	add.s64 	%rd81, %rd3, %rd79;
	ld.global.f32 	%f101, [%rd81];
	ld.global.u32 	%r57, [%rd80];
	mul.wide.s32 	%rd82, %r57, 4;
	add.s64 	%rd83, %rd1, %rd82;
	ld.global.f32 	%f102, [%rd83];
	fma.rn.f32 	%f113, %f101, %f102, %f113;
	add.s32 	%r60, %r60, 1;
	add.s32 	%r63, %r63, 1;
	setp.ne.s32 	%p10, %r63, 0;
	@%p10 bra 	$L__BB0_13;
$L__BB0_14:
	cvta.to.global.u64 	%rd84, %rd7;
	add.s64 	%rd86, %rd84, %rd12;
	ld.global.f32 	%f103, [%rd86];
	add.f32 	%f104, %f113, %f103;
	st.global.f32 	[%rd86], %f104;
$L__BB0_15:
	ret;

}


// ===== COMPILED SASS (sm_100) =====

	.target	sm_100

	.elftype	@"ET_EXEC"


//--------------------- .note.nv.tkinfo           --------------------------
	.section	.note.nv.tkinfo,"",@"SHT_NOTE"
	.sectionflags	@"SHF_NOTE_NV_TKINFO"
	.tkinfo
        /*0018*/ 	.word	0x00000002
        /*0030*/ 	.string	""
        /*0030*/ 	.string	"ptxas"
        /*0030*/ 	.string	"Cuda compilation tools, release 13.0, V13.0.88"
        /*0030*/ 	.string	"Build cuda_13.0.r13.0/compiler.36424714_0"
        /*0030*/ 	.string	"-arch sm_100 -m 64 "



//--------------------- .note.nv.cuinfo           --------------------------
	.section	.note.nv.cuinfo,"",@"SHT_NOTE"
	.sectionflags	@"SHF_NOTE_NV_CUINFO"
        /*0018*/ 	.short	0x0002
        /*001a*/ 	.short	0x0064
        /*001c*/ 	.short	0x0082
	.zero		2


//--------------------- .nv.info                  --------------------------
	.section	.nv.info,"",@"SHT_CUDA_INFO"
	.align	4


	//----- nvinfo : EIATTR_REGCOUNT
	.align		4
        /*0000*/ 	.byte	0x04, 0x2f
        /*0002*/ 	.short	(.L_1 - .L_0)
	.align		4
.L_0:
        /*0004*/ 	.word	index@(_Z4SpMViPfPiS0_S_S_)
        /*0008*/ 	.word	0x00000020


	//----- nvinfo : EIATTR_FRAME_SIZE
	.align		4
.L_1:
        /*000c*/ 	.byte	0x04, 0x11
        /*000e*/ 	.short	(.L_3 - .L_2)
	.align		4
.L_2:
        /*0010*/ 	.word	index@(_Z4SpMViPfPiS0_S_S_)
        /*0014*/ 	.word	0x00000000


	//----- nvinfo : EIATTR_MIN_STACK_SIZE
	.align		4
.L_3:
        /*0018*/ 	.byte	0x04, 0x12
        /*001a*/ 	.short	(.L_5 - .L_4)
	.align		4
.L_4:
        /*001c*/ 	.word	index@(_Z4SpMViPfPiS0_S_S_)
        /*0020*/ 	.word	0x00000000
.L_5:


//--------------------- .nv.compat                --------------------------
	.section	.nv.compat,"",@"SHT_CUDA_COMPAT_INFO"
	.align	4
        /*0000*/ 	.byte	0x02, 0x09, 0x00, 0x00, 0x02, 0x02, 0x01, 0x00, 0x02, 0x05, 0x05, 0x00, 0x03, 0x07, 0x01, 0x01
        /*0010*/ 	.byte	0x02, 0x03, 0x00, 0x00, 0x02, 0x06, 0x01, 0x00, 0x04, 0x0b, 0x08, 0x00, 0x09, 0x00, 0x00, 0x00
        /*0020*/ 	.byte	0x00, 0x00, 0x00, 0x00


//--------------------- .nv.info._Z4SpMViPfPiS0_S_S_ --------------------------
	.section	.nv.info._Z4SpMViPfPiS0_S_S_,"",@"SHT_CUDA_INFO"
	.sectionflags	@""
	.align	4


	//----- nvinfo : EIATTR_CUDA_API_VERSION
	.align		4
        /*0000*/ 	.byte	0x04, 0x37
        /*0002*/ 	.short	(.L_7 - .L_6)
.L_6:
        /*0004*/ 	.word	0x00000082


	//----- nvinfo : EIATTR_KPARAM_INFO
	.align		4
.L_7:
        /*0008*/ 	.byte	0x04, 0x17
        /*000a*/ 	.short	(.L_9 - .L_8)
.L_8:
        /*000c*/ 	.word	0x00000000
        /*0010*/ 	.short	0x0005
        /*0012*/ 	.short	0x0028
        /*0014*/ 	.byte	0x00, 0xf5, 0x21, 0x00


	//----- nvinfo : EIATTR_KPARAM_INFO
	.align		4
.L_9:
        /*0018*/ 	.byte	0x04, 0x17
        /*001a*/ 	.short	(.L_11 - .L_10)
.L_10:
        /*001c*/ 	.word	0x00000000
        /*0020*/ 	.short	0x0004
        /*0022*/ 	.short	0x0020
        /*0024*/ 	.byte	0x00, 0xf5, 0x21, 0x00


	//----- nvinfo : EIATTR_KPARAM_INFO
	.align		4
.L_11:
        /*0028*/ 	.byte	0x04, 0x17
        /*002a*/ 	.short	(.L_13 - .L_12)
.L_12:
        /*002c*/ 	.word	0x00000000
        /*0030*/ 	.short	0x0003
        /*0032*/ 	.short	0x0018
        /*0034*/ 	.byte	0x00, 0xf5, 0x21, 0x00


	//----- nvinfo : EIATTR_KPARAM_INFO
	.align		4
.L_13:
        /*0038*/ 	.byte	0x04, 0x17
        /*003a*/ 	.short	(.L_15 - .L_14)
.L_14:
        /*003c*/ 	.word	0x00000000
        /*0040*/ 	.short	0x0002
        /*0042*/ 	.short	0x0010
        /*0044*/ 	.byte	0x00, 0xf5, 0x21, 0x00


	//----- nvinfo : EIATTR_KPARAM_INFO
	.align		4
.L_15:
        /*0048*/ 	.byte	0x04, 0x17
        /*004a*/ 	.short	(.L_17 - .L_16)
.L_16:
        /*004c*/ 	.word	0x00000000
        /*0050*/ 	.short	0x0001
        /*0052*/ 	.short	0x0008
        /*0054*/ 	.byte	0x00, 0xf5, 0x21, 0x00


	//----- nvinfo : EIATTR_KPARAM_INFO
	.align		4
.L_17:
        /*0058*/ 	.byte	0x04, 0x17
        /*005a*/ 	.short	(.L_19 - .L_18)
.L_18:
        /*005c*/ 	.word	0x00000000
        /*0060*/ 	.short	0x0000
        /*0062*/ 	.short	0x0000
        /*0064*/ 	.byte	0x00, 0xf0, 0x11, 0x00


	//----- nvinfo : EIATTR_SPARSE_MMA_MASK
	.align		4
.L_19:
        /*0068*/ 	.byte	0x03, 0x50
        /*006a*/ 	.short	0x0000


	//----- nvinfo : EIATTR_MAXREG_COUNT
	.align		4
        /*006c*/ 	.byte	0x03, 0x1b
        /*006e*/ 	.short	0x00ff


	//----- nvinfo : EIATTR_MERCURY_ISA_VERSION
	.align		4
        /*0070*/ 	.byte	0x03, 0x5f
        /*0072*/ 	.short	0x0101


	//----- nvinfo : EIATTR_VRC_CTA_INIT_COUNT
	.align		4
        /*0074*/ 	.byte	0x02, 0x4a
	.zero		1
	.zero		1


	//----- nvinfo : EIATTR_EXIT_INSTR_OFFSETS
	.align		4
        /*0078*/ 	.byte	0x04, 0x1c
        /*007a*/ 	.short	(.L_21 - .L_20)


	//   ....[0]....
.L_20:
        /*007c*/ 	.word	0x00000070


	//   ....[1]....
        /*0080*/ 	.word	0x00000e70


	//----- nvinfo : EIATTR_CRS_STACK_SIZE
	.align		4
.L_21:
        /*0084*/ 	.byte	0x04, 0x1e
        /*0086*/ 	.short	(.L_23 - .L_22)
.L_22:
        /*0088*/ 	.word	0x00000000


	//----- nvinfo : EIATTR_CBANK_PARAM_SIZE
	.align		4
.L_23:
        /*008c*/ 	.byte	0x03, 0x19
        /*008e*/ 	.short	0x0030


	//----- nvinfo : EIATTR_PARAM_CBANK
	.align		4
        /*0090*/ 	.byte	0x04, 0x0a
        /*0092*/ 	.short	(.L_25 - .L_24)
	.align		4
.L_24:
        /*0094*/ 	.word	index@(.nv.constant0._Z4SpMViPfPiS0_S_S_)
        /*0098*/ 	.short	0x0380
        /*009a*/ 	.short	0x0030


	//----- nvinfo : EIATTR_SW_WAR
	.align		4
.L_25:
        /*009c*/ 	.byte	0x04, 0x36
        /*009e*/ 	.short	(.L_27 - .L_26)
.L_26:
        /*00a0*/ 	.word	0x00000008
.L_27:


//--------------------- .nv.callgraph             --------------------------
	.section	.nv.callgraph,"",@"SHT_CUDA_CALLGRAPH"
	.align	4
	.sectionentsize	8
	.align		4
        /*0000*/ 	.word	0x00000000
	.align		4
        /*0004*/ 	.word	0xffffffff
	.align		4
        /*0008*/ 	.word	0x00000000
	.align		4
        /*000c*/ 	.word	0xfffffffe
	.align		4
        /*0010*/ 	.word	0x00000000
	.align		4
        /*0014*/ 	.word	0xfffffffd
	.align		4
        /*0018*/ 	.word	0x00000000
	.align		4
        /*001c*/ 	.word	0xfffffffc


//--------------------- .text._Z4SpMViPfPiS0_S_S_ --------------------------
	.section	.text._Z4SpMViPfPiS0_S_S_,"ax",@progbits
	.align	128
        .global         _Z4SpMViPfPiS0_S_S_
        .type           _Z4SpMViPfPiS0_S_S_,@function
        .size           _Z4SpMViPfPiS0_S_S_,(.L_x_11 - _Z4SpMViPfPiS0_S_S_)
        .other          _Z4SpMViPfPiS0_S_S_,@"STO_CUDA_ENTRY STV_DEFAULT"
_Z4SpMViPfPiS0_S_S_:
.text._Z4SpMViPfPiS0_S_S_:
[----:B------:R-:W-:Y:S01]  /*0000*/  LDC R1, c[0x0][0x37c] ;  /* 0x0000df00ff017b82 */ /* 0x000fe20000000800 */
[----:B------:R-:W0:Y:S07]  /*0010*/  S2R R3, SR_TID.X ;  /* 0x0000000000037919 */ /* 0x000e2e0000002100 */
[----:B------:R-:W0:Y:S01]  /*0020*/  S2UR UR4, SR_CTAID.X ;  /* 0x00000000000479c3 */ /* 0x000e220000002500 */
[----:B------:R-:W1:Y:S07]  /*0030*/  LDCU UR5, c[0x0][0x380] ;  /* 0x00007000ff0577ac */ /* 0x000e6e0008000800 */
[----:B------:R-:W0:Y:S02]  /*0040*/  LDC R0, c[0x0][0x360] ;  /* 0x0000d800ff007b82 */ /* 0x000e240000000800 */
[----:B0-----:R-:W-:-:S05]  /*0050*/  IMAD R0, R0, UR4, R3 ;  /* 0x0000000400007c24 */ /* 0x001fca000f8e0203 */
[----:B-1----:R-:W-:-:S13]  /*0060*/  ISETP.GE.AND P0, PT, R0, UR5, PT ;  /* 0x0000000500007c0c */ /* 0x002fda000bf06270 */
[----:B------:R-:W-:Y:S05]  /*0070*/  @P0 EXIT ;  /* 0x000000000000094d */ /* 0x000fea0003800000 */
[----:B------:R-:W0:Y:S01]  /*0080*/  LDC.64 R2, c[0x0][0x390] ;  /* 0x0000e400ff027b82 */ /* 0x000e220000000a00 */
[----:B------:R-:W1:Y:S01]  /*0090*/  LDCU.64 UR4, c[0x0][0x358] ;  /* 0x00006b00ff0477ac */ /* 0x000e620008000a00 */
[----:B0-----:R-:W-:-:S05]  /*00a0*/  IMAD.WIDE R2, R0, 0x4, R2 ;  /* 0x0000000400027825 */ /* 0x001fca00078e0202 */
[----:B-1----:R-:W2:Y:S04]  /*00b0*/  LDG.E R4, desc[UR4][R2.64] ;  /* 0x0000000402047981 */ /* 0x002ea8000c1e1900 */
[----:B------:R-:W2:Y:S01]  /*00c0*/  LDG.E R8, desc[UR4][R2.64+0x4] ;  /* 0x0000040402087981 */ /* 0x000ea2000c1e1900 */
[----:B------:R-:W-:Y:S01]  /*00d0*/  BSSY.RECONVERGENT B0, `(.L_x_0) ;  /* 0x00000d4000007945 */ /* 0x000fe20003800200 */
[----:B------:R-:W-:Y:S01]  /*00e0*/  HFMA2 R6, -RZ, RZ, 0, 0 ;  /* 0x00000000ff067431 */ /* 0x000fe200000001ff */
[----:B--2---:R-:W-:-:S13]  /*00f0*/  ISETP.GE.AND P0, PT, R4, R8, PT ;  /* 0x000000080400720c */ /* 0x004fda0003f06270 */
[----:B------:R-:W-:Y:S05]  /*0100*/  @P0 BRA `(.L_x_1) ;  /* 0x0000000c00400947 */ /* 0x000fea0003800000 */
[----:B------:R-:W-:Y:S01]  /*0110*/  MOV R3, R4 ;  /* 0x0000000400037202 */ /* 0x000fe20000000f00 */
[----:B------:R-:W-:Y:S01]  /*0120*/  BSSY.RECONVERGENT B1, `(.L_x_2) ;  /* 0x0000068000017945 */ /* 0x000fe20003800200 */
[----:B------:R-:W-:Y:S02]  /*0130*/  MOV R6, RZ ;  /* 0x000000ff00067202 */ /* 0x000fe40000000f00 */
[CC--:B------:R-:W-:Y:S02]  /*0140*/  IADD3 R4, PT, PT, R8.reuse, -R3.reuse, RZ ;  /* 0x8000000308047210 */ /* 0x0c0fe40007ffe0ff */
[----:B------:R-:W-:Y:S02]  /*0150*/  IADD3 R8, PT, PT, -R8, R3, RZ ;  /* 0x0000000308087210 */ /* 0x000fe40007ffe1ff */
[----:B------:R-:W-:Y:S02]  /*0160*/  LOP3.LUT R5, R4, 0xf, RZ, 0xc0, !PT ;  /* 0x0000000f04057812 */ /* 0x000fe400078ec0ff */
[----:B------:R-:W-:-:S02]  /*0170*/  ISETP.GT.U32.AND P1, PT, R8, -0x10, PT ;  /* 0xfffffff00800780c */ /* 0x000fc40003f24070 */
[----:B------:R-:W-:-:S11]  /*0180*/  ISETP.NE.AND P0, PT, R5, RZ, PT ;  /* 0x000000ff0500720c */ /* 0x000fd60003f05270 */
[----:B------:R-:W-:Y:S05]  /*0190*/  @P1 BRA `(.L_x_3) ;  /* 0x0000000400801947 */ /* 0x000fea0003800000 */
[----:B------:R-:W0:Y:S01]  /*01a0*/  LDC.64 R12, c[0x0][0x388] ;  /* 0x0000e200ff0c7b82 */ /* 0x000e220000000a00 */
[----:B------:R-:W-:Y:S02]  /*01b0*/  LOP3.LUT R2, R4, 0xfffffff0, RZ, 0xc0, !PT ;  /* 0xfffffff004027812 */ /* 0x000fe400078ec0ff */
[----:B------:R-:W-:Y:S02]  /*01c0*/  MOV R6, RZ ;  /* 0x000000ff00067202 */ /* 0x000fe40000000f00 */
[----:B------:R-:W-:-:S03]  /*01d0*/  IADD3 R2, PT, PT, -R2, RZ, RZ ;  /* 0x000000ff02027210 */ /* 0x000fc60007ffe1ff */
[----:B------:R-:W1:Y:S01]  /*01e0*/  LDC.64 R14, c[0x0][0x398] ;  /* 0x0000e600ff0e7b82 */ /* 0x000e620000000a00 */
[----:B0-----:R-:W-:-:S04]  /*01f0*/  IADD3 R12, P1, PT, R12, 0x20, RZ ;  /* 0x000000200c0c7810 */ /* 0x001fc80007f3e0ff */
[----:B------:R-:W-:Y:S02]  /*0200*/  IADD3.X R13, PT, PT, RZ, R13, RZ, P1, !PT ;  /* 0x0000000dff0d7210 */ /* 0x000fe40000ffe4ff */
[----:B-1----:R-:W-:-:S04]  /*0210*/  IADD3 R14, P2, PT, R14, 0x20, RZ ;  /* 0x000000200e0e7810 */ /* 0x002fc80007f5e0ff */
[----:B------:R-:W-:-:S09]  /*0220*/  IADD3.X R15, PT, PT, RZ, R15, RZ, P2, !PT ;  /* 0x0000000fff0f7210 */ /* 0x000fd200017fe4ff */
.L_x_4:
[C---:B------:R-:W-:Y:S01]  /*0230*/  IMAD.WIDE R20, R3.reuse, 0x4, R14 ;  /* 0x0000000403147825 */ /* 0x040fe200078e020e */
[----:B------:R-:W0:Y:S04]  /*0240*/  LDC.64 R16, c[0x0][0x3a0] ;  /* 0x0000e800ff107b82 */ /* 0x000e280000000a00 */
[----:B------:R-:W0:Y:S04]  /*0250*/  LDG.E R11, desc[UR4][R20.64+-0x20] ;  /* 0xffffe004140b7981 */ /* 0x000e28000c1e1900 */
[----:B------:R-:W2:Y:S04]  /*0260*/  LDG.E R23, desc[UR4][R20.64+-0x1c] ;  /* 0xffffe40414177981 */ /* 0x000ea8000c1e1900 */
[----:B------:R-:W3:Y:S01]  /*0270*/  LDG.E R9, desc[UR4][R20.64+-0x18] ;  /* 0xffffe80414097981 */ /* 0x000ee2000c1e1900 */
[----:B------:R-:W-:-:S03]  /*0280*/  IMAD.WIDE R26, R3, 0x4, R12 ;  /* 0x00000004031a7825 */ /* 0x000fc600078e020c */
[----:B------:R-:W4:Y:S04]  /*0290*/  LDG.E R25, desc[UR4][R20.64+-0x14] ;  /* 0xffffec0414197981 */ /* 0x000f28000c1e1900 */
[----:B------:R-:W5:Y:S04]  /*02a0*/  LDG.E R19, desc[UR4][R26.64+-0x20] ;  /* 0xffffe0041a137981 */ /* 0x000f68000c1e1900 */
[----:B------:R-:W5:Y:S04]  /*02b0*/  LDG.E R18, desc[UR4][R26.64+-0x1c] ;  /* 0xffffe4041a127981 */ /* 0x000f68000c1e1900 */
[----:B------:R-:W5:Y:S01]  /*02c0*/  LDG.E R29, desc[UR4][R20.64+-0x10] ;  /* 0xfffff004141d7981 */ /* 0x000f62000c1e1900 */
[----:B0-----:R-:W-:-:S06]  /*02d0*/  IMAD.WIDE R10, R11, 0x4, R16 ;  /* 0x000000040b0a7825 */ /* 0x001fcc00078e0210 */
[----:B------:R-:W5:Y:S01]  /*02e0*/  LDG.E R10, desc[UR4][R10.64] ;  /* 0x000000040a0a7981 */ /* 0x000f62000c1e1900 */
[----:B--2---:R-:W-:-:S05]  /*02f0*/  IMAD.WIDE R22, R23, 0x4, R16 ;  /* 0x0000000417167825 */ /* 0x004fca00078e0210 */
[----:B------:R-:W2:Y:S01]  /*0300*/  LDG.E R7, desc[UR4][R22.64] ;  /* 0x0000000416077981 */ /* 0x000ea2000c1e1900 */
[----:B---3--:R-:W-:-:S03]  /*0310*/  IMAD.WIDE R8, R9, 0x4, R16 ;  /* 0x0000000409087825 */ /* 0x008fc600078e0210 */
[----:B------:R-:W3:Y:S01]  /*0320*/  LDG.E R11, desc[UR4][R26.64+-0x18] ;  /* 0xffffe8041a0b7981 */ /* 0x000ee2000c1e1900 */
[----:B----4-:R-:W-:-:S03]  /*0330*/  IMAD.WIDE R24, R25, 0x4, R16 ;  /* 0x0000000419187825 */ /* 0x010fc600078e0210 */
[----:B------:R-:W3:Y:S04]  /*0340*/  LDG.E R8, desc[UR4][R8.64] ;  /* 0x0000000408087981 */ /* 0x000ee8000c1e1900 */
[----:B------:R-:W4:Y:S04]  /*0350*/  LDG.E R23, desc[UR4][R20.64+-0xc] ;  /* 0xfffff40414177981 */ /* 0x000f28000c1e1900 */
[----:B------:R-:W4:Y:S01]  /*0360*/  LDG.E R9, desc[UR4][R20.64+-0x8] ;  /* 0xfffff80414097981 */ /* 0x000f22000c1e1900 */
[----:B-----5:R-:W-:-:S03]  /*0370*/  FFMA R28, R19, R10, R6 ;  /* 0x0000000a131c7223 */ /* 0x020fc60000000006 */
[----:B------:R-:W5:Y:S04]  /*0380*/  LDG.E R6, desc[UR4][R24.64] ;  /* 0x0000000418067981 */ /* 0x000f68000c1e1900 */
[----:B------:R-:W5:Y:S01]  /*0390*/  LDG.E R19, desc[UR4][R26.64+-0x14] ;  /* 0xffffec041a137981 */ /* 0x000f62000c1e1900 */
[----:B--2---:R-:W-:Y:S01]  /*03a0*/  FFMA R22, R18, R7, R28 ;  /* 0x0000000712167223 */ /* 0x004fe2000000001c */
[----:B------:R-:W-:Y:S02]  /*03b0*/  IMAD.WIDE R28, R29, 0x4, R16 ;  /* 0x000000041d1c7825 */ /* 0x000fe400078e0210 */
[----:B------:R-:W2:Y:S04]  /*03c0*/  LDG.E R10, desc[UR4][R20.64+-0x4] ;  /* 0xfffffc04140a7981 */ /* 0x000ea8000c1e1900 */
[----:B------:R-:W2:Y:S04]  /*03d0*/  LDG.E R29, desc[UR4][R28.64] ;  /* 0x000000041c1d7981 */ /* 0x000ea8000c1e1900 */
[----:B------:R-:W2:Y:S04]  /*03e0*/  LDG.E R18, desc[UR4][R26.64+-0x10] ;  /* 0xfffff0041a127981 */ /* 0x000ea8000c1e1900 */
[----:B------:R-:W2:Y:S01]  /*03f0*/  LDG.E R7, desc[UR4][R20.64] ;  /* 0x0000000414077981 */ /* 0x000ea2000c1e1900 */
[----:B---3--:R-:W-:Y:S01]  /*0400*/  FFMA R8, R11, R8, R22 ;  /* 0x000000080b087223 */ /* 0x008fe20000000016 */
[----:B----4-:R-:W-:-:S02]  /*0410*/  IMAD.WIDE R22, R23, 0x4, R16 ;  /* 0x0000000417167825 */ /* 0x010fc400078e0210 */
[----:B------:R-:W3:Y:S04]  /*0420*/  LDG.E R11, desc[UR4][R20.64+0x4] ;  /* 0x00000404140b7981 */ /* 0x000ee8000c1e1900 */
[----:B------:R-:W4:Y:S04]  /*0430*/  LDG.E R23, desc[UR4][R22.64] ;  /* 0x0000000416177981 */ /* 0x000f28000c1e1900 */
[----:B------:R-:W4:Y:S04]  /*0440*/  LDG.E R25, desc[UR4][R26.64+-0xc] ;  /* 0xfffff4041a197981 */ /* 0x000f28000c1e1900 */
[----:B------:R-:W4:Y:S04]  /*0450*/  LDG.E R28, desc[UR4][R26.64+-0x8] ;  /* 0xfffff8041a1c7981 */ /* 0x000f28000c1e1900 */
[----:B------:R-:W4:Y:S04]  /*0460*/  LDG.E R22, desc[UR4][R20.64+0x8] ;  /* 0x0000080414167981 */ /* 0x000f28000c1e1900 */
[----:B------:R-:W4:Y:S01]  /*0470*/  LDG.E R24, desc[UR4][R26.64+0x4] ;  /* 0x000004041a187981 */ /* 0x000f22000c1e1900 */
[----:B-----5:R-:W-:Y:S01]  /*0480*/  FFMA R6, R19, R6, R8 ;  /* 0x0000000613067223 */ /* 0x020fe20000000008 */
[----:B------:R-:W-:-:S05]  /*0490*/  IMAD.WIDE R8, R9, 0x4, R16 ;  /* 0x0000000409087825 */ /* 0x000fca00078e0210 */
[----:B------:R0:W5:Y:S01]  /*04a0*/  LDG.E R19, desc[UR4][R8.64] ;  /* 0x0000000408137981 */ /* 0x000162000c1e1900 */
[----:B--2---:R-:W-:-:S03]  /*04b0*/  FFMA R18, R18, R29, R6 ;  /* 0x0000001d12127223 */ /* 0x004fc60000000006 */
[----:B------:R-:W2:Y:S01]  /*04c0*/  LDG.E R29, desc[UR4][R20.64+0x1c] ;  /* 0x00001c04141d7981 */ /* 0x000ea2000c1e1900 */
[----:B0-----:R-:W-:-:S04]  /*04d0*/  IMAD.WIDE R8, R10, 0x4, R16 ;  /* 0x000000040a087825 */ /* 0x001fc800078e0210 */
[--C-:B------:R-:W-:Y:S02]  /*04e0*/  IMAD.WIDE R6, R7, 0x4, R16.reuse ;  /* 0x0000000407067825 */ /* 0x100fe400078e0210 */
[----:B------:R-:W2:Y:S02]  /*04f0*/  LDG.E R8, desc[UR4][R8.64] ;  /* 0x0000000408087981 */ /* 0x000ea4000c1e1900 */
[----:B---3--:R-:W-:Y:S02]  /*0500*/  IMAD.WIDE R10, R11, 0x4, R16 ;  /* 0x000000040b0a7825 */ /* 0x008fe400078e0210 */
[----:B------:R-:W3:Y:S02]  /*0510*/  LDG.E R6, desc[UR4][R6.64] ;  /* 0x0000000406067981 */ /* 0x000ee4000c1e1900 */
[----:B----4-:R-:W-:Y:S02]  /*0520*/  FFMA R23, R25, R23, R18 ;  /* 0x0000001719177223 */ /* 0x010fe40000000012 */
[----:B------:R-:W4:Y:S04]  /*0530*/  LDG.E R10, desc[UR4][R10.64] ;  /* 0x000000040a0a7981 */ /* 0x000f28000c1e1900 */
[----:B------:R-:W2:Y:S04]  /*0540*/  LDG.E R9, desc[UR4][R26.64+-0x4] ;  /* 0xfffffc041a097981 */ /* 0x000ea8000c1e1900 */
[----:B------:R-:W3:Y:S04]  /*0550*/  LDG.E R7, desc[UR4][R26.64] ;  /* 0x000000041a077981 */ /* 0x000ee8000c1e1900 */
[----:B------:R-:W4:Y:S04]  /*0560*/  LDG.E R18, desc[UR4][R20.64+0xc] ;  /* 0x00000c0414127981 */ /* 0x000f28000c1e1900 */
[----:B------:R-:W4:Y:S04]  /*0570*/  LDG.E R25, desc[UR4][R20.64+0x14] ;  /* 0x0000140414197981 */ /* 0x000f28000c1e1900 */
[----:B------:R-:W4:Y:S01]  /*0580*/  LDG.E R11, desc[UR4][R26.64+0x18] ;  /* 0x000018041a0b7981 */ /* 0x000f22000c1e1900 */
[----:B-----5:R-:W-:-:S03]  /*0590*/  FFMA R28, R28, R19, R23 ;  /* 0x000000131c1c7223 */ /* 0x020fc60000000017 */
[----:B------:R-:W5:Y:S04]  /*05a0*/  LDG.E R23, desc[UR4][R20.64+0x10] ;  /* 0x0000100414177981 */ /* 0x000f68000c1e1900 */
[----:B------:R0:W5:Y:S02]  /*05b0*/  LDG.E R19, desc[UR4][R20.64+0x18] ;  /* 0x0000180414137981 */ /* 0x000164000c1e1900 */
[----:B0-----:R-:W-:-:S04]  /*05c0*/  IMAD.WIDE R20, R22, 0x4, R16 ;  /* 0x0000000416147825 */ /* 0x001fc800078e0210 */
[----:B--2---:R-:W-:Y:S02]  /*05d0*/  FFMA R8, R9, R8, R28 ;  /* 0x0000000809087223 */ /* 0x004fe4000000001c */
[----:B------:R-:W2:Y:S02]  /*05e0*/  LDG.E R9, desc[UR4][R26.64+0x10] ;  /* 0x000010041a097981 */ /* 0x000ea4000c1e1900 */
[----:B---3--:R-:W-:Y:S02]  /*05f0*/  FFMA R7, R7, R6, R8 ;  /* 0x0000000607077223 */ /* 0x008fe40000000008 */
[----:B------:R-:W3:Y:S02]  /*0600*/  LDG.E R8, desc[UR4][R26.64+0xc] ;  /* 0x00000c041a087981 */ /* 0x000ee4000c1e1900 */
[----:B----4-:R-:W-:Y:S02]  /*0610*/  FFMA R6, R24, R10, R7 ;  /* 0x0000000a18067223 */ /* 0x010fe40000000007 */
[----:B------:R-:W4:Y:S04]  /*0620*/  LDG.E R7, desc[UR4][R26.64+0x8] ;  /* 0x000008041a077981 */ /* 0x000f28000c1e1900 */
[----:B------:R-:W2:Y:S04]  /*0630*/  LDG.E R10, desc[UR4][R26.64+0x14] ;  /* 0x000014041a0a7981 */ /* 0x000ea8000c1e1900 */
[----:B------:R-:W2:Y:S01]  /*0640*/  LDG.E R26, desc[UR4][R26.64+0x1c] ;  /* 0x00001c041a1a7981 */ /* 0x000ea2000c1e1900 */
[----:B------:R-:W-:-:S06]  /*0650*/  IMAD.WIDE R24, R25, 0x4, R16 ;  /* 0x0000000419187825 */ /* 0x000fcc00078e0210 */
[----:B------:R-:W2:Y:S04]  /*0660*/  LDG.E R25, desc[UR4][R24.64] ;  /* 0x0000000418197981 */ /* 0x000ea8000c1e1900 */
[----:B------:R0:W4:Y:S02]  /*0670*/  LDG.E R27, desc[UR4][R20.64] ;  /* 0x00000004141b7981 */ /* 0x000124000c1e1900 */
[----:B0-----:R-:W-:-:S06]  /*0680*/  IMAD.WIDE R20, R18, 0x4, R16 ;  /* 0x0000000412147825 */ /* 0x001fcc00078e0210 */
[----:B------:R-:W3:Y:S01]  /*0690*/  LDG.E R21, desc[UR4][R20.64] ;  /* 0x0000000414157981 */ /* 0x000ee2000c1e1900 */
[----:B-----5:R-:W-:-:S04]  /*06a0*/  IMAD.WIDE R22, R23, 0x4, R16 ;  /* 0x0000000417167825 */ /* 0x020fc800078e0210 */
[--C-:B------:R-:W-:Y:S02]  /*06b0*/  IMAD.WIDE R18, R19, 0x4, R16.reuse ;  /* 0x0000000413127825 */ /* 0x100fe400078e0210 */
[----:B------:R-:W2:Y:S02]  /*06c0*/  LDG.E R22, desc[UR4][R22.64] ;  /* 0x0000000416167981 */ /* 0x000ea4000c1e1900 */
[----:B------:R-:W-:Y:S02]  /*06d0*/  IMAD.WIDE R16, R29, 0x4, R16 ;  /* 0x000000041d107825 */ /* 0x000fe400078e0210 */
[----:B------:R-:W5:Y:S04]  /*06e0*/  LDG.E R18, desc[UR4][R18.64] ;  /* 0x0000000412127981 */ /* 0x000f68000c1e1900 */
[----:B------:R-:W5:Y:S01]  /*06f0*/  LDG.E R16, desc[UR4][R16.64] ;  /* 0x0000000410107981 */ /* 0x000f62000c1e1900 */
[----:B------:R-:W-:-:S04]  /*0700*/  IADD3 R2, PT, PT, R2, 0x10, RZ ;  /* 0x0000001002027810 */ /* 0x000fc80007ffe0ff */
[----:B------:R-:W-:Y:S02]  /*0710*/  ISETP.NE.AND P1, PT, R2, RZ, PT ;  /* 0x000000ff0200720c */ /* 0x000fe40003f25270 */
[----:B------:R-:W-:Y:S01]  /*0720*/  IADD3 R3, PT, PT, R3, 0x10, RZ ;  /* 0x0000001003037810 */ /* 0x000fe20007ffe0ff */
[----:B----4-:R-:W-:-:S04]  /*0730*/  FFMA R7, R7, R27, R6 ;  /* 0x0000001b07077223 */ /* 0x010fc80000000006 */
[----:B---3--:R-:W-:-:S04]  /*0740*/  FFMA R8, R8, R21, R7 ;  /* 0x0000001508087223 */ /* 0x008fc80000000007 */
[----:B--2---:R-:W-:-:S04]  /*0750*/  FFMA R9, R9, R22, R8 ;  /* 0x0000001609097223 */ /* 0x004fc80000000008 */
[----:B------:R-:W-:-:S04]  /*0760*/  FFMA R10, R10, R25, R9 ;  /* 0x000000190a0a7223 */ /* 0x000fc80000000009 */
[----:B-----5:R-:W-:-:S04]  /*0770*/  FFMA R11, R11, R18, R10 ;  /* 0x000000120b0b7223 */ /* 0x020fc8000000000a */
[----:B------:R-:W-:Y:S01]  /*0780*/  FFMA R6, R26, R16, R11 ;  /* 0x000000101a067223 */ /* 0x000fe2000000000b */
[----:B------:R-:W-:Y:S06]  /*0790*/  @P1 BRA `(.L_x_4) ;  /* 0xfffffff800a41947 */ /* 0x000fec000383ffff */
.L_x_3:
[----:B------:R-:W-:Y:S05]  /*07a0*/  BSYNC.RECONVERGENT B1 ;  /* 0x0000000000017941 */ /* 0x000fea0003800200 */
.L_x_2:
[----:B------:R-:W-:Y:S05]  /*07b0*/  @!P0 BRA `(.L_x_1) ;  /* 0x0000000400948947 */ /* 0x000fea0003800000 */
[----:B------:R-:W-:Y:S01]  /*07c0*/  ISETP.GE.U32.AND P0, PT, R5, 0x8, PT ;  /* 0x000000080500780c */ /* 0x000fe20003f06070 */
[----:B------:R-:W-:Y:S01]  /*07d0*/  BSSY.RECONVERGENT B1, `(.L_x_5) ;  /* 0x0000032000017945 */ /* 0x000fe20003800200 */
[----:B------:R-:W-:-:S04]  /*07e0*/  LOP3.LUT R24, R4, 0x7, RZ, 0xc0, !PT ;  /* 0x0000000704187812 */ /* 0x000fc800078ec0ff */
[----:B------:R-:W-:-:S07]  /*07f0*/  ISETP.NE.AND P1, PT, R24, RZ, PT ;  /* 0x000000ff1800720c */ /* 0x000fce0003f25270 */
[----:B------:R-:W-:Y:S06]  /*0800*/  @!P0 BRA `(.L_x_6) ;  /* 0x0000000000b88947 */ /* 0x000fec0003800000 */
[----:B------:R-:W0:Y:S08]  /*0810*/  LDC.64 R20, c[0x0][0x398] ;  /* 0x0000e600ff147b82 */ /* 0x000e300000000a00 */
[----:B------:R-:W1:Y:S08]  /*0820*/  LDC.64 R10, c[0x0][0x3a0] ;  /* 0x0000e800ff0a7b82 */ /* 0x000e700000000a00 */
[----:B------:R-:W2:Y:S01]  /*0830*/  LDC.64 R8, c[0x0][0x388] ;  /* 0x0000e200ff087b82 */ /* 0x000ea20000000a00 */
[----:B0-----:R-:W-:-:S05]  /*0840*/  IMAD.WIDE R20, R3, 0x4, R20 ;  /* 0x0000000403147825 */ /* 0x001fca00078e0214 */
[----:B------:R-:W1:Y:S04]  /*0850*/  LDG.E R29, desc[UR4][R20.64] ;  /* 0x00000004141d7981 */ /* 0x000e68000c1e1900 */
[----:B------:R-:W3:Y:S04]  /*0860*/  LDG.E R27, desc[UR4][R20.64+0x4] ;  /* 0x00000404141b7981 */ /* 0x000ee8000c1e1900 */
[----:B------:R-:W4:Y:S04]  /*0870*/  LDG.E R25, desc[UR4][R20.64+0x8] ;  /* 0x0000080414197981 */ /* 0x000f28000c1e1900 */
[----:B------:R-:W5:Y:S04]  /*0880*/  LDG.E R13, desc[UR4][R20.64+0xc] ;  /* 0x00000c04140d7981 */ /* 0x000f68000c1e1900 */
[----:B------:R-:W5:Y:S04]  /*0890*/  LDG.E R15, desc[UR4][R20.64+0x10] ;  /* 0x00001004140f7981 */ /* 0x000f68000c1e1900 */
[----:B------:R-:W5:Y:S04]  /*08a0*/  LDG.E R17, desc[UR4][R20.64+0x14] ;  /* 0x0000140414117981 */ /* 0x000f68000c1e1900 */
[----:B------:R-:W5:Y:S04]  /*08b0*/  LDG.E R19, desc[UR4][R20.64+0x18] ;  /* 0x0000180414137981 */ /* 0x000f68000c1e1900 */
[----:B------:R4:W5:Y:S01]  /*08c0*/  LDG.E R23, desc[UR4][R20.64+0x1c] ;  /* 0x00001c0414177981 */ /* 0x000962000c1e1900 */
[----:B--2---:R-:W-:-:S05]  /*08d0*/  IMAD.WIDE R8, R3, 0x4, R8 ;  /* 0x0000000403087825 */ /* 0x004fca00078e0208 */
[----:B------:R-:W2:Y:S04]  /*08e0*/  LDG.E R7, desc[UR4][R8.64] ;  /* 0x0000000408077981 */ /* 0x000ea8000c1e1900 */
[----:B------:R-:W2:Y:S01]  /*08f0*/  LDG.E R22, desc[UR4][R8.64+0x8] ;  /* 0x0000080408167981 */ /* 0x000ea2000c1e1900 */
[----:B-1----:R-:W-:-:S04]  /*0900*/  IMAD.WIDE R28, R29, 0x4, R10 ;  /* 0x000000041d1c7825 */ /* 0x002fc800078e020a */
[--C-:B---3--:R-:W-:Y:S01]  /*0910*/  IMAD.WIDE R26, R27, 0x4, R10.reuse ;  /* 0x000000041b1a7825 */ /* 0x108fe200078e020a */
[----:B------:R-:W2:Y:S03]  /*0920*/  LDG.E R5, desc[UR4][R28.64] ;  /* 0x000000041c057981 */ /* 0x000ea6000c1e1900 */
[--C-:B----4-:R-:W-:Y:S01]  /*0930*/  IMAD.WIDE R20, R25, 0x4, R10.reuse ;  /* 0x0000000419147825 */ /* 0x110fe200078e020a */
[----:B------:R-:W3:Y:S04]  /*0940*/  LDG.E R2, desc[UR4][R26.64] ;  /* 0x000000041a027981 */ /* 0x000ee8000c1e1900 */
[----:B------:R-:W3:Y:S01]  /*0950*/  LDG.E R25, desc[UR4][R8.64+0x4] ;  /* 0x0000040408197981 */ /* 0x000ee2000c1e1900 */
[----:B-----5:R-:W-:-:S03]  /*0960*/  IMAD.WIDE R12, R13, 0x4, R10 ;  /* 0x000000040d0c7825 */ /* 0x020fc600078e020a */
[----:B------:R-:W4:Y:S01]  /*0970*/  LDG.E R21, desc[UR4][R20.64] ;  /* 0x0000000414157981 */ /* 0x000f22000c1e1900 */
[----:B------:R-:W-:-:S03]  /*0980*/  IMAD.WIDE R14, R15, 0x4, R10 ;  /* 0x000000040f0e7825 */ /* 0x000fc600078e020a */
[----:B------:R-:W5:Y:S01]  /*0990*/  LDG.E R13, desc[UR4][R12.64] ;  /* 0x000000040c0d7981 */ /* 0x000f62000c1e1900 */
[----:B------:R-:W-:-:S03]  /*09a0*/  IMAD.WIDE R16, R17, 0x4, R10 ;  /* 0x0000000411107825 */ /* 0x000fc600078e020a */
[----:B------:R-:W5:Y:S01]  /*09b0*/  LDG.E R28, desc[UR4][R8.64+0xc] ;  /* 0x00000c04081c7981 */ /* 0x000f62000c1e1900 */
[----:B------:R-:W-:-:S03]  /*09c0*/  IMAD.WIDE R18, R19, 0x4, R10 ;  /* 0x0000000413127825 */ /* 0x000fc600078e020a */
[----:B------:R-:W5:Y:S04]  /*09d0*/  LDG.E R14, desc[UR4][R14.64] ;  /* 0x000000040e0e7981 */ /* 0x000f68000c1e1900 */
[----:B------:R-:W5:Y:S01]  /*09e0*/  LDG.E R29, desc[UR4][R8.64+0x10] ;  /* 0x00001004081d7981 */ /* 0x000f62000c1e1900 */
[----:B------:R-:W-:-:S03]  /*09f0*/  IMAD.WIDE R10, R23, 0x4, R10 ;  /* 0x00000004170a7825 */ /* 0x000fc600078e020a */
[----:B------:R-:W5:Y:S04]  /*0a00*/  LDG.E R17, desc[UR4][R16.64] ;  /* 0x0000000410117981 */ /* 0x000f68000c1e1900 */
[----:B------:R-:W5:Y:S04]  /*0a10*/  LDG.E R26, desc[UR4][R8.64+0x14] ;  /* 0x00001404081a7981 */ /* 0x000f68000c1e1900 */
[----:B------:R-:W5:Y:S04]  /*0a20*/  LDG.E R18, desc[UR4][R18.64] ;  /* 0x0000000412127981 */ /* 0x000f68000c1e1900 */
[----:B------:R-:W5:Y:S04]  /*0a30*/  LDG.E R23, desc[UR4][R8.64+0x18] ;  /* 0x0000180408177981 */ /* 0x000f68000c1e1900 */
[----:B------:R-:W5:Y:S04]  /*0a40*/  LDG.E R12, desc[UR4][R8.64+0x1c] ;  /* 0x00001c04080c7981 */ /* 0x000f68000c1e1900 */
[----:B------:R-:W5:Y:S01]  /*0a50*/  LDG.E R10, desc[UR4][R10.64] ;  /* 0x000000040a0a7981 */ /* 0x000f62000c1e1900 */
[----:B------:R-:W-:Y:S01]  /*0a60*/  IADD3 R3, PT, PT, R3, 0x8, RZ ;  /* 0x0000000803037810 */ /* 0x000fe20007ffe0ff */
[----:B--2---:R-:W-:-:S04]  /*0a70*/  FFMA R6, R7, R5, R6 ;  /* 0x0000000507067223 */ /* 0x004fc80000000006 */
[----:B---3--:R-:W-:-:S04]  /*0a80*/  FFMA R25, R25, R2, R6 ;  /* 0x0000000219197223 */ /* 0x008fc80000000006 */
[----:B----4-:R-:W-:-:S04]  /*0a90*/  FFMA R21, R22, R21, R25 ;  /* 0x0000001516157223 */ /* 0x010fc80000000019 */
[----:B-----5:R-:W-:-:S04]  /*0aa0*/  FFMA R28, R28, R13, R21 ;  /* 0x0000000d1c1c7223 */ /* 0x020fc80000000015 */
[----:B------:R-:W-:-:S04]  /*0ab0*/  FFMA R29, R29, R14, R28 ;  /* 0x0000000e1d1d7223 */ /* 0x000fc8000000001c */
[----:B------:R-:W-:-:S04]  /*0ac0*/  FFMA R26, R26, R17, R29 ;  /* 0x000000111a1a7223 */ /* 0x000fc8000000001d */
[----:B------:R-:W-:-:S04]  /*0ad0*/  FFMA R23, R23, R18, R26 ;  /* 0x0000001217177223 */ /* 0x000fc8000000001a */
[----:B------:R-:W-:-:S07]  /*0ae0*/  FFMA R6, R12, R10, R23 ;  /* 0x0000000a0c067223 */ /* 0x000fce0000000017 */
.L_x_6:
[----:B------:R-:W-:Y:S05]  /*0af0*/  BSYNC.RECONVERGENT B1 ;  /* 0x0000000000017941 */ /* 0x000fea0003800200 */
.L_x_5:
[----:B------:R-:W-:Y:S05]  /*0b00*/  @!P1 BRA `(.L_x_1) ;  /* 0x0000000000c09947 */ /* 0x000fea0003800000 */
[----:B------:R-:W-:Y:S01]  /*0b10*/  ISETP.GE.U32.AND P0, PT, R24, 0x4, PT ;  /* 0x000000041800780c */ /* 0x000fe20003f06070 */
[----:B------:R-:W-:Y:S01]  /*0b20*/  BSSY.RECONVERGENT B1, `(.L_x_7) ;  /* 0x000001e000017945 */ /* 0x000fe20003800200 */
[----:B------:R-:W-:-:S04]  /*0b30*/  LOP3.LUT R4, R4, 0x3, RZ, 0xc0, !PT ;  /* 0x0000000304047812 */ /* 0x000fc800078ec0ff */
[----:B------:R-:W-:-:S07]  /*0b40*/  ISETP.NE.AND P1, PT, R4, RZ, PT ;  /* 0x000000ff0400720c */ /* 0x000fce0003f25270 */
[----:B------:R-:W-:Y:S06]  /*0b50*/  @!P0 BRA `(.L_x_8) ;  /* 0x0000000000688947 */ /* 0x000fec0003800000 */
[----:B------:R-:W0:Y:S08]  /*0b60*/  LDC.64 R8, c[0x0][0x398] ;  /* 0x0000e600ff087b82 */ /* 0x000e300000000a00 */
[----:B------:R-:W1:Y:S01]  /*0b70*/  LDC.64 R10, c[0x0][0x388] ;  /* 0x0000e200ff0a7b82 */ /* 0x000e620000000a00 */
[----:B0-----:R-:W-:-:S07]  /*0b80*/  IMAD.WIDE R12, R3, 0x4, R8 ;  /* 0x00000004030c7825 */ /* 0x001fce00078e0208 */
[----:B------:R-:W0:Y:S01]  /*0b90*/  LDC.64 R8, c[0x0][0x3a0] ;  /* 0x0000e800ff087b82 */ /* 0x000e220000000a00 */
[----:B------:R-:W0:Y:S04]  /*0ba0*/  LDG.E R15, desc[UR4][R12.64] ;  /* 0x000000040c0f7981 */ /* 0x000e28000c1e1900 */
[----:B------:R-:W2:Y:S04]  /*0bb0*/  LDG.E R17, desc[UR4][R12.64+0x4] ;  /* 0x000004040c117981 */ /* 0x000ea8000c1e1900 */
[----:B------:R-:W3:Y:S04]  /*0bc0*/  LDG.E R19, desc[UR4][R12.64+0x8] ;  /* 0x000008040c137981 */ /* 0x000ee8000c1e1900 */
[----:B------:R-:W4:Y:S01]  /*0bd0*/  LDG.E R7, desc[UR4][R12.64+0xc] ;  /* 0x00000c040c077981 */ /* 0x000f22000c1e1900 */
[----:B-1----:R-:W-:-:S05]  /*0be0*/  IMAD.WIDE R10, R3, 0x4, R10 ;  /* 0x00000004030a7825 */ /* 0x002fca00078e020a */
[----:B------:R-:W5:Y:S04]  /*0bf0*/  LDG.E R5, desc[UR4][R10.64] ;  /* 0x000000040a057981 */ /* 0x000f68000c1e1900 */
[----:B------:R-:W5:Y:S04]  /*0c00*/  LDG.E R2, desc[UR4][R10.64+0x4] ;  /* 0x000004040a027981 */ /* 0x000f68000c1e1900 */
[----:B------:R-:W5:Y:S01]  /*0c10*/  LDG.E R13, desc[UR4][R10.64+0xc] ;  /* 0x00000c040a0d7981 */ /* 0x000f62000c1e1900 */
[----:B0-----:R-:W-:-:S04]  /*0c20*/  IMAD.WIDE R14, R15, 0x4, R8 ;  /* 0x000000040f0e7825 */ /* 0x001fc800078e0208 */
[--C-:B--2---:R-:W-:Y:S02]  /*0c30*/  IMAD.WIDE R16, R17, 0x4, R8.reuse ;  /* 0x0000000411107825 */ /* 0x104fe400078e0208 */
[----:B------:R-:W5:Y:S02]  /*0c40*/  LDG.E R14, desc[UR4][R14.64] ;  /* 0x000000040e0e7981 */ /* 0x000f64000c1e1900 */
[--C-:B---3--:R-:W-:Y:S02]  /*0c50*/  IMAD.WIDE R18, R19, 0x4, R8.reuse ;  /* 0x0000000413127825 */ /* 0x108fe400078e0208 */
[----:B------:R-:W2:Y:S02]  /*0c60*/  LDG.E R16, desc[UR4][R16.64] ;  /* 0x0000000410107981 */ /* 0x000ea4000c1e1900 */
[----:B----4-:R-:W-:Y:S02]  /*0c70*/  IMAD.WIDE R8, R7, 0x4, R8 ;  /* 0x0000000407087825 */ /* 0x010fe400078e0208 */
[----:B------:R-:W3:Y:S04]  /*0c80*/  LDG.E R18, desc[UR4][R18.64] ;  /* 0x0000000412127981 */ /* 0x000ee8000c1e1900 */
[----:B------:R-:W3:Y:S04]  /*0c90*/  LDG.E R7, desc[UR4][R10.64+0x8] ;  /* 0x000008040a077981 */ /* 0x000ee8000c1e1900 */
[----:B------:R-:W4:Y:S01]  /*0ca0*/  LDG.E R8, desc[UR4][R8.64] ;  /* 0x0000000408087981 */ /* 0x000f22000c1e1900 */
[----:B------:R-:W-:Y:S01]  /*0cb0*/  IADD3 R3, PT, PT, R3, 0x4, RZ ;  /* 0x0000000403037810 */ /* 0x000fe20007ffe0ff */
[----:B-----5:R-:W-:-:S04]  /*0cc0*/  FFMA R5, R5, R14, R6 ;  /* 0x0000000e05057223 */ /* 0x020fc80000000006 */
[----:B--2---:R-:W-:-:S04]  /*0cd0*/  FFMA R2, R2, R16, R5 ;  /* 0x0000001002027223 */ /* 0x004fc80000000005 */
[----:B---3--:R-:W-:-:S04]  /*0ce0*/  FFMA R2, R7, R18, R2 ;  /* 0x0000001207027223 */ /* 0x008fc80000000002 */
[----:B----4-:R-:W-:-:S07]  /*0cf0*/  FFMA R6, R13, R8, R2 ;  /* 0x000000080d067223 */ /* 0x010fce0000000002 */
.L_x_8:
[----:B------:R-:W-:Y:S05]  /*0d00*/  BSYNC.RECONVERGENT B1 ;  /* 0x0000000000017941 */ /* 0x000fea0003800200 */
.L_x_7:
[----:B------:R-:W-:Y:S05]  /*0d10*/  @!P1 BRA `(.L_x_1) ;  /* 0x00000000003c9947 */ /* 0x000fea0003800000 */
[----:B------:R-:W0:Y:S01]  /*0d20*/  LDC.64 R16, c[0x0][0x3a0] ;  /* 0x0000e800ff107b82 */ /* 0x000e220000000a00 */
[----:B------:R-:W-:-:S07]  /*0d30*/  IADD3 R2, PT, PT, -R4, RZ, RZ ;  /* 0x000000ff04027210 */ /* 0x000fce0007ffe1ff */
[----:B------:R-:W1:Y:S08]  /*0d40*/  LDC.64 R12, c[0x0][0x398] ;  /* 0x0000e600ff0c7b82 */ /* 0x000e700000000a00 */
[----:B------:R-:W2:Y:S02]  /*0d50*/  LDC.64 R14, c[0x0][0x388] ;  /* 0x0000e200ff0e7b82 */ /* 0x000ea40000000a00 */
.L_x_9:
[----:B-1----:R-:W-:-:S06]  /*0d60*/  IMAD.WIDE R4, R3, 0x4, R12 ;  /* 0x0000000403047825 */ /* 0x002fcc00078e020c */
[----:B------:R-:W0:Y:S01]  /*0d70*/  LDG.E R5, desc[UR4][R4.64] ;  /* 0x0000000404057981 */ /* 0x000e22000c1e1900 */
[----:B--2---:R-:W-:-:S06]  /*0d80*/  IMAD.WIDE R8, R3, 0x4, R14 ;  /* 0x0000000403087825 */ /* 0x004fcc00078e020e */
[----:B------:R-:W2:Y:S01]  /*0d90*/  LDG.E R9, desc[UR4][R8.64] ;  /* 0x0000000408097981 */ /* 0x000ea2000c1e1900 */
[----:B------:R-:W-:Y:S01]  /*0da0*/  IADD3 R2, PT, PT, R2, 0x1, RZ ;  /* 0x0000000102027810 */ /* 0x000fe20007ffe0ff */
[----:B0-----:R-:W-:-:S06]  /*0db0*/  IMAD.WIDE R10, R5, 0x4, R16 ;  /* 0x00000004050a7825 */ /* 0x001fcc00078e0210 */
[----:B------:R-:W2:Y:S01]  /*0dc0*/  LDG.E R10, desc[UR4][R10.64] ;  /* 0x000000040a0a7981 */ /* 0x000ea2000c1e1900 */
[----:B------:R-:W-:Y:S02]  /*0dd0*/  ISETP.NE.AND P0, PT, R2, RZ, PT ;  /* 0x000000ff0200720c */ /* 0x000fe40003f05270 */
[----:B------:R-:W-:Y:S01]  /*0de0*/  IADD3 R3, PT, PT, R3, 0x1, RZ ;  /* 0x0000000103037810 */ /* 0x000fe20007ffe0ff */
[----:B--2---:R-:W-:-:S10]  /*0df0*/  FFMA R6, R9, R10, R6 ;  /* 0x0000000a09067223 */ /* 0x004fd40000000006 */
[----:B------:R-:W-:Y:S05]  /*0e00*/  @P0 BRA `(.L_x_9) ;  /* 0xfffffffc00d40947 */ /* 0x000fea000383ffff */
.L_x_1:
[----:B------:R-:W-:Y:S05]  /*0e10*/  BSYNC.RECONVERGENT B0 ;  /* 0x0000000000007941 */ /* 0x000fea0003800200 */
.L_x_0:
[----:B------:R-:W0:Y:S02]  /*0e20*/  LDC.64 R2, c[0x0][0x3a8] ;  /* 0x0000ea00ff027b82 */ /* 0x000e240000000a00 */
[----:B0-----:R-:W-:-:S05]  /*0e30*/  IMAD.WIDE R2, R0, 0x4, R2 ;  /* 0x0000000400027825 */ /* 0x001fca00078e0202 */
[----:B------:R-:W2:Y:S02]  /*0e40*/  LDG.E R5, desc[UR4][R2.64] ;  /* 0x0000000402057981 */ /* 0x000ea4000c1e1900 */
[----:B--2---:R-:W-:-:S05]  /*0e50*/  FADD R5, R5, R6 ;  /* 0x0000000605057221 */ /* 0x004fca0000000000 */
[----:B------:R-:W-:Y:S01]  /*0e60*/  STG.E desc[UR4][R2.64], R5 ;  /* 0x0000000502007986 */ /* 0x000fe2000c101904 */
[----:B------:R-:W-:Y:S05]  /*0e70*/  EXIT ;  /* 0x000000000000794d */ /* 0x000fea0003800000 */
.L_x_10:
[----:B------:R-:W-:-:S00]  /*0e80*/  BRA `(.L_x_10) ;  /* 0xfffffffc00fc7947 */ /* 0x000fc0000383ffff */
[----:B------:R-:W-:-:S00]  /*0e90*/  NOP ;  /* 0x0000000000007918 */ /* 0x000fc00000000000 */
        /* <DEDUP_REMOVED lines=14> */
.L_x_11:


//--------------------- .nv.shared.reserved.0     --------------------------
	.section	.nv.shared.reserved.0,"aw",@nobits
	.weak		__nv_reservedSMEM_offset_0_alias
	.size		__nv_reservedSMEM_offset_0_alias, 0, 64
	.other		__nv_reservedSMEM_offset_0_alias,@"STO_CUDA_RESERVED_SHARED STV_DEFAULT"
__nv_reservedSMEM_offset_0_alias:
	.zero		0
	.zero		64


//--------------------- .nv.constant0._Z4SpMViPfPiS0_S_S_ --------------------------
	.section	.nv.constant0._Z4SpMViPfPiS0_S_S_,"a",@progbits
	.sectionflags	@""
	.align	4
.nv.constant0._Z4SpMViPfPiS0_S_S_:
	.zero		944


//--------------------- SYMBOLS --------------------------

	.type		.nv.reservedSmem.offset0,@object
	.size		.nv.reservedSmem.offset0,0x4
